//
// Generated by NVIDIA NVVM Compiler
//
// Compiler Build ID: CL-36424714
// Cuda compilation tools, release 13.0, V13.0.88
// Based on NVVM 20.0.0
//

.version 9.0
.target sm_100
.address_size 64

	// .globl	_Z16power_microbenchIjEvPT_S1_S1_ij

.visible .entry _Z16power_microbenchIjEvPT_S1_S1_ij(
	.param .u64 .ptr .align 1 _Z16power_microbenchIjEvPT_S1_S1_ij_param_0,
	.param .u64 .ptr .align 1 _Z16power_microbenchIjEvPT_S1_S1_ij_param_1,
	.param .u64 .ptr .align 1 _Z16power_microbenchIjEvPT_S1_S1_ij_param_2,
	.param .u32 _Z16power_microbenchIjEvPT_S1_S1_ij_param_3,
	.param .u32 _Z16power_microbenchIjEvPT_S1_S1_ij_param_4
)
{
	.reg .pred 	%p<9>;
	.reg .b32 	%r<670>;
	.reg .b64 	%rd<12>;

	ld.param.u64 	%rd2, [_Z16power_microbenchIjEvPT_S1_S1_ij_param_0];
	ld.param.u64 	%rd3, [_Z16power_microbenchIjEvPT_S1_S1_ij_param_1];
	ld.param.u64 	%rd1, [_Z16power_microbenchIjEvPT_S1_S1_ij_param_2];
	ld.param.u32 	%r31, [_Z16power_microbenchIjEvPT_S1_S1_ij_param_3];
	ld.param.u32 	%r29, [_Z16power_microbenchIjEvPT_S1_S1_ij_param_4];
	cvta.to.global.u64 	%rd4, %rd3;
	cvta.to.global.u64 	%rd5, %rd2;
	mov.u32 	%r32, %ctaid.x;
	mov.u32 	%r33, %ntid.x;
	mov.u32 	%r34, %tid.x;
	mad.lo.s32 	%r1, %r32, %r33, %r34;
	mul.wide.s32 	%rd6, %r1, 4;
	add.s64 	%rd7, %rd5, %rd6;
	ld.global.u32 	%r659, [%rd7];
	add.s64 	%rd8, %rd4, %rd6;
	ld.global.u32 	%r658, [%rd8];
	// begin inline asm
	bar.sync 0;
	// end inline asm
	shr.s32 	%r35, %r1, 31;
	shr.u32 	%r36, %r35, 27;
	add.s32 	%r37, %r1, %r36;
	and.b32  	%r38, %r37, -32;
	sub.s32 	%r39, %r1, %r38;
	setp.ge.s32 	%p1, %r39, %r31;
	setp.eq.s32 	%p2, %r29, 0;
	or.pred  	%p3, %p1, %p2;
	mov.b32 	%r657, 0;
	@%p3 bra 	$L__BB0_7;
	add.s32 	%r4, %r29, -1;
	mul.hi.u32 	%r42, %r4, 1374389535;
	shr.u32 	%r43, %r42, 5;
	mul.lo.s32 	%r44, %r43, 100;
	sub.s32 	%r45, %r4, %r44;
	add.s32 	%r5, %r45, 1;
	setp.lt.u32 	%p4, %r4, 99;
	mov.b32 	%r657, 0;
	@%p4 bra 	$L__BB0_4;
	setp.eq.s32 	%p5, %r5, 100;
	selp.b32 	%r47, 0, %r5, %p5;
	sub.s32 	%r6, %r29, %r47;
	mov.b32 	%r657, 0;
	mov.u32 	%r660, %r657;
$L__BB0_3:
	.pragma "nounroll";
	// begin inline asm
	{	
add.u32 %r657, %r658, %r657;
	add.u32 %r657, %r659, %r657;
	mad.lo.u32 %r658, %r658, %r658 , %r657;
	}
	// end inline asm
	// begin inline asm
	{	
add.u32 %r657, %r658, %r657;
	add.u32 %r657, %r659, %r657;
	mad.lo.u32 %r658, %r658, %r658 , %r657;
	}
	// end inline asm
	// begin inline asm
	{	
add.u32 %r657, %r658, %r657;
	add.u32 %r657, %r659, %r657;
	mad.lo.u32 %r658, %r658, %r658 , %r657;
	}
	// end inline asm
	// begin inline asm
	{	
add.u32 %r657, %r658, %r657;
	add.u32 %r657, %r659, %r657;
	mad.lo.u32 %r658, %r658, %r658 , %r657;
	}
	// end inline asm
	// begin inline asm
	{	
add.u32 %r657, %r658, %r657;
	add.u32 %r657, %r659, %r657;
	mad.lo.u32 %r658, %r658, %r658 , %r657;
	}
	// end inline asm
	// begin inline asm
	{	
add.u32 %r657, %r658, %r657;
	add.u32 %r657, %r659, %r657;
	mad.lo.u32 %r658, %r658, %r658 , %r657;
	}
	// end inline asm
	// begin inline asm
	{	
add.u32 %r657, %r658, %r657;
	add.u32 %r657, %r659, %r657;
	mad.lo.u32 %r658, %r658, %r658 , %r657;
	}
	// end inline asm
	// begin inline asm
	{	
add.u32 %r657, %r658, %r657;
	add.u32 %r657, %r659, %r657;
	mad.lo.u32 %r658, %r658, %r658 , %r657;
	}
	// end inline asm
	// begin inline asm
	{	
add.u32 %r657, %r658, %r657;
	add.u32 %r657, %r659, %r657;
	mad.lo.u32 %r658, %r658, %r658 , %r657;
	}
	// end inline asm
	// begin inline asm
	{	
add.u32 %r657, %r658, %r657;
	add.u32 %r657, %r659, %r657;
	mad.lo.u32 %r658, %r658, %r658 , %r657;
	}
	// end inline asm
	// begin inline asm
	{	
add.u32 %r657, %r658, %r657;
	add.u32 %r657, %r659, %r657;
	mad.lo.u32 %r658, %r658, %r658 , %r657;
	}
	// end inline asm
	// begin inline asm
	{	
add.u32 %r657, %r658, %r657;
	add.u32 %r657, %r659, %r657;
	mad.lo.u32 %r658, %r658, %r658 , %r657;
	}
	// end inline asm
	// begin inline asm
	{	
add.u32 %r657, %r658, %r657;
	add.u32 %r657, %r659, %r657;
	mad.lo.u32 %r658, %r658, %r658 , %r657;
	}
	// end inline asm
	// begin inline asm
	{	
add.u32 %r657, %r658, %r657;
	add.u32 %r657, %r659, %r657;
	mad.lo.u32 %r658, %r658, %r658 , %r657;
	}
	// end inline asm
	// begin inline asm
	{	
add.u32 %r657, %r658, %r657;
	add.u32 %r657, %r659, %r657;
	mad.lo.u32 %r658, %r658, %r658 , %r657;
	}
	// end inline asm
	// begin inline asm
	{	
add.u32 %r657, %r658, %r657;
	add.u32 %r657, %r659, %r657;
	mad.lo.u32 %r658, %r658, %r658 , %r657;
	}
	// end inline asm
	// begin inline asm
	{	
add.u32 %r657, %r658, %r657;
	add.u32 %r657, %r659, %r657;
	mad.lo.u32 %r658, %r658, %r658 , %r657;
	}
	// end inline asm
	// begin inline asm
	{	
add.u32 %r657, %r658, %r657;
	add.u32 %r657, %r659, %r657;
	mad.lo.u32 %r658, %r658, %r658 , %r657;
	}
	// end inline asm
	// begin inline asm
	{	
add.u32 %r657, %r658, %r657;
	add.u32 %r657, %r659, %r657;
	mad.lo.u32 %r658, %r658, %r658 , %r657;
	}
	// end inline asm
	// begin inline asm
	{	
add.u32 %r657, %r658, %r657;
	add.u32 %r657, %r659, %r657;
	mad.lo.u32 %r658, %r658, %r658 , %r657;
	}
	// end inline asm
	// begin inline asm
	{	
add.u32 %r657, %r658, %r657;
	add.u32 %r657, %r659, %r657;
	mad.lo.u32 %r658, %r658, %r658 , %r657;
	}
	// end inline asm
	// begin inline asm
	{	
add.u32 %r657, %r658, %r657;
	add.u32 %r657, %r659, %r657;
	mad.lo.u32 %r658, %r658, %r658 , %r657;
	}
	// end inline asm
	// begin inline asm
	{	
add.u32 %r657, %r658, %r657;
	add.u32 %r657, %r659, %r657;
	mad.lo.u32 %r658, %r658, %r658 , %r657;
	}
	// end inline asm
	// begin inline asm
	{	
add.u32 %r657, %r658, %r657;
	add.u32 %r657, %r659, %r657;
	mad.lo.u32 %r658, %r658, %r658 , %r657;
	}
	// end inline asm
	// begin inline asm
	{	
add.u32 %r657, %r658, %r657;
	add.u32 %r657, %r659, %r657;
	mad.lo.u32 %r658, %r658, %r658 , %r657;
	}
	// end inline asm
	// begin inline asm
	{	
add.u32 %r657, %r658, %r657;
	add.u32 %r657, %r659, %r657;
	mad.lo.u32 %r658, %r658, %r658 , %r657;
	}
	// end inline asm
	// begin inline asm
	{	
add.u32 %r657, %r658, %r657;
	add.u32 %r657, %r659, %r657;
	mad.lo.u32 %r658, %r658, %r658 , %r657;
	}
	// end inline asm
	// begin inline asm
	{	
add.u32 %r657, %r658, %r657;
	add.u32 %r657, %r659, %r657;
	mad.lo.u32 %r658, %r658, %r658 , %r657;
	}
	// end inline asm
	// begin inline asm
	{	
add.u32 %r657, %r658, %r657;
	add.u32 %r657, %r659, %r657;
	mad.lo.u32 %r658, %r658, %r658 , %r657;
	}
	// end inline asm
	// begin inline asm
	{	
add.u32 %r657, %r658, %r657;
	add.u32 %r657, %r659, %r657;
	mad.lo.u32 %r658, %r658, %r658 , %r657;
	}
	// end inline asm
	// begin inline asm
	{	
add.u32 %r657, %r658, %r657;
	add.u32 %r657, %r659, %r657;
	mad.lo.u32 %r658, %r658, %r658 , %r657;
	}
	// end inline asm
	// begin inline asm
	{	
add.u32 %r657, %r658, %r657;
	add.u32 %r657, %r659, %r657;
	mad.lo.u32 %r658, %r658, %r658 , %r657;
	}
	// end inline asm
	// begin inline asm
	{	
add.u32 %r657, %r658, %r657;
	add.u32 %r657, %r659, %r657;
	mad.lo.u32 %r658, %r658, %r658 , %r657;
	}
	// end inline asm
	// begin inline asm
	{	
add.u32 %r657, %r658, %r657;
	add.u32 %r657, %r659, %r657;
	mad.lo.u32 %r658, %r658, %r658 , %r657;
	}
	// end inline asm
	// begin inline asm
	{	
add.u32 %r657, %r658, %r657;
	add.u32 %r657, %r659, %r657;
	mad.lo.u32 %r658, %r658, %r658 , %r657;
	}
	// end inline asm
	// begin inline asm
	{	
add.u32 %r657, %r658, %r657;
	add.u32 %r657, %r659, %r657;
	mad.lo.u32 %r658, %r658, %r658 , %r657;
	}
	// end inline asm
	// begin inline asm
	{	
add.u32 %r657, %r658, %r657;
	add.u32 %r657, %r659, %r657;
	mad.lo.u32 %r658, %r658, %r658 , %r657;
	}
	// end inline asm
	// begin inline asm
	{	
add.u32 %r657, %r658, %r657;
	add.u32 %r657, %r659, %r657;
	mad.lo.u32 %r658, %r658, %r658 , %r657;
	}
	// end inline asm
	// begin inline asm
	{	
add.u32 %r657, %r658, %r657;
	add.u32 %r657, %r659, %r657;
	mad.lo.u32 %r658, %r658, %r658 , %r657;
	}
	// end inline asm
	// begin inline asm
	{	
add.u32 %r657, %r658, %r657;
	add.u32 %r657, %r659, %r657;
	mad.lo.u32 %r658, %r658, %r658 , %r657;
	}
	// end inline asm
	// begin inline asm
	{	
add.u32 %r657, %r658, %r657;
	add.u32 %r657, %r659, %r657;
	mad.lo.u32 %r658, %r658, %r658 , %r657;
	}
	// end inline asm
	// begin inline asm
	{	
add.u32 %r657, %r658, %r657;
	add.u32 %r657, %r659, %r657;
	mad.lo.u32 %r658, %r658, %r658 , %r657;
	}
	// end inline asm
	// begin inline asm
	{	
add.u32 %r657, %r658, %r657;
	add.u32 %r657, %r659, %r657;
	mad.lo.u32 %r658, %r658, %r658 , %r657;
	}
	// end inline asm
	// begin inline asm
	{	
add.u32 %r657, %r658, %r657;
	add.u32 %r657, %r659, %r657;
	mad.lo.u32 %r658, %r658, %r658 , %r657;
	}
	// end inline asm
	// begin inline asm
	{	
add.u32 %r657, %r658, %r657;
	add.u32 %r657, %r659, %r657;
	mad.lo.u32 %r658, %r658, %r658 , %r657;
	}
	// end inline asm
	// begin inline asm
	{	
add.u32 %r657, %r658, %r657;
	add.u32 %r657, %r659, %r657;
	mad.lo.u32 %r658, %r658, %r658 , %r657;
	}
	// end inline asm
	// begin inline asm
	{	
add.u32 %r657, %r658, %r657;
	add.u32 %r657, %r659, %r657;
	mad.lo.u32 %r658, %r658, %r658 , %r657;
	}
	// end inline asm
	// begin inline asm
	{	
add.u32 %r657, %r658, %r657;
	add.u32 %r657, %r659, %r657;
	mad.lo.u32 %r658, %r658, %r658 , %r657;
	}
	// end inline asm
	// begin inline asm
	{	
add.u32 %r657, %r658, %r657;
	add.u32 %r657, %r659, %r657;
	mad.lo.u32 %r658, %r658, %r658 , %r657;
	}
	// end inline asm
	// begin inline asm
	{	
add.u32 %r657, %r658, %r657;
	add.u32 %r657, %r659, %r657;
	mad.lo.u32 %r658, %r658, %r658 , %r657;
	}
	// end inline asm
	// begin inline asm
	{	
add.u32 %r657, %r658, %r657;
	add.u32 %r657, %r659, %r657;
	mad.lo.u32 %r658, %r658, %r658 , %r657;
	}
	// end inline asm
	// begin inline asm
	{	
add.u32 %r657, %r658, %r657;
	add.u32 %r657, %r659, %r657;
	mad.lo.u32 %r658, %r658, %r658 , %r657;
	}
	// end inline asm
	// begin inline asm
	{	
add.u32 %r657, %r658, %r657;
	add.u32 %r657, %r659, %r657;
	mad.lo.u32 %r658, %r658, %r658 , %r657;
	}
	// end inline asm
	// begin inline asm
	{	
add.u32 %r657, %r658, %r657;
	add.u32 %r657, %r659, %r657;
	mad.lo.u32 %r658, %r658, %r658 , %r657;
	}
	// end inline asm
	// begin inline asm
	{	
add.u32 %r657, %r658, %r657;
	add.u32 %r657, %r659, %r657;
	mad.lo.u32 %r658, %r658, %r658 , %r657;
	}
	// end inline asm
	// begin inline asm
	{	
add.u32 %r657, %r658, %r657;
	add.u32 %r657, %r659, %r657;
	mad.lo.u32 %r658, %r658, %r658 , %r657;
	}
	// end inline asm
	// begin inline asm
	{	
add.u32 %r657, %r658, %r657;
	add.u32 %r657, %r659, %r657;
	mad.lo.u32 %r658, %r658, %r658 , %r657;
	}
	// end inline asm
	// begin inline asm
	{	
add.u32 %r657, %r658, %r657;
	add.u32 %r657, %r659, %r657;
	mad.lo.u32 %r658, %r658, %r658 , %r657;
	}
	// end inline asm
	// begin inline asm
	{	
add.u32 %r657, %r658, %r657;
	add.u32 %r657, %r659, %r657;
	mad.lo.u32 %r658, %r658, %r658 , %r657;
	}
	// end inline asm
	// begin inline asm
	{	
add.u32 %r657, %r658, %r657;
	add.u32 %r657, %r659, %r657;
	mad.lo.u32 %r658, %r658, %r658 , %r657;
	}
	// end inline asm
	// begin inline asm
	{	
add.u32 %r657, %r658, %r657;
	add.u32 %r657, %r659, %r657;
	mad.lo.u32 %r658, %r658, %r658 , %r657;
	}
	// end inline asm
	// begin inline asm
	{	
add.u32 %r657, %r658, %r657;
	add.u32 %r657, %r659, %r657;
	mad.lo.u32 %r658, %r658, %r658 , %r657;
	}
	// end inline asm
	// begin inline asm
	{	
add.u32 %r657, %r658, %r657;
	add.u32 %r657, %r659, %r657;
	mad.lo.u32 %r658, %r658, %r658 , %r657;
	}
	// end inline asm
	// begin inline asm
	{	
add.u32 %r657, %r658, %r657;
	add.u32 %r657, %r659, %r657;
	mad.lo.u32 %r658, %r658, %r658 , %r657;
	}
	// end inline asm
	// begin inline asm
	{	
add.u32 %r657, %r658, %r657;
	add.u32 %r657, %r659, %r657;
	mad.lo.u32 %r658, %r658, %r658 , %r657;
	}
	// end inline asm
	// begin inline asm
	{	
add.u32 %r657, %r658, %r657;
	add.u32 %r657, %r659, %r657;
	mad.lo.u32 %r658, %r658, %r658 , %r657;
	}
	// end inline asm
	// begin inline asm
	{	
add.u32 %r657, %r658, %r657;
	add.u32 %r657, %r659, %r657;
	mad.lo.u32 %r658, %r658, %r658 , %r657;
	}
	// end inline asm
	// begin inline asm
	{	
add.u32 %r657, %r658, %r657;
	add.u32 %r657, %r659, %r657;
	mad.lo.u32 %r658, %r658, %r658 , %r657;
	}
	// end inline asm
	// begin inline asm
	{	
add.u32 %r657, %r658, %r657;
	add.u32 %r657, %r659, %r657;
	mad.lo.u32 %r658, %r658, %r658 , %r657;
	}
	// end inline asm
	// begin inline asm
	{	
add.u32 %r657, %r658, %r657;
	add.u32 %r657, %r659, %r657;
	mad.lo.u32 %r658, %r658, %r658 , %r657;
	}
	// end inline asm
	// begin inline asm
	{	
add.u32 %r657, %r658, %r657;
	add.u32 %r657, %r659, %r657;
	mad.lo.u32 %r658, %r658, %r658 , %r657;
	}
	// end inline asm
	// begin inline asm
	{	
add.u32 %r657, %r658, %r657;
	add.u32 %r657, %r659, %r657;
	mad.lo.u32 %r658, %r658, %r658 , %r657;
	}
	// end inline asm
	// begin inline asm
	{	
add.u32 %r657, %r658, %r657;
	add.u32 %r657, %r659, %r657;
	mad.lo.u32 %r658, %r658, %r658 , %r657;
	}
	// end inline asm
	// begin inline asm
	{	
add.u32 %r657, %r658, %r657;
	add.u32 %r657, %r659, %r657;
	mad.lo.u32 %r658, %r658, %r658 , %r657;
	}
	// end inline asm
	// begin inline asm
	{	
add.u32 %r657, %r658, %r657;
	add.u32 %r657, %r659, %r657;
	mad.lo.u32 %r658, %r658, %r658 , %r657;
	}
	// end inline asm
	// begin inline asm
	{	
add.u32 %r657, %r658, %r657;
	add.u32 %r657, %r659, %r657;
	mad.lo.u32 %r658, %r658, %r658 , %r657;
	}
	// end inline asm
	// begin inline asm
	{	
add.u32 %r657, %r658, %r657;
	add.u32 %r657, %r659, %r657;
	mad.lo.u32 %r658, %r658, %r658 , %r657;
	}
	// end inline asm
	// begin inline asm
	{	
add.u32 %r657, %r658, %r657;
	add.u32 %r657, %r659, %r657;
	mad.lo.u32 %r658, %r658, %r658 , %r657;
	}
	// end inline asm
	// begin inline asm
	{	
add.u32 %r657, %r658, %r657;
	add.u32 %r657, %r659, %r657;
	mad.lo.u32 %r658, %r658, %r658 , %r657;
	}
	// end inline asm
	// begin inline asm
	{	
add.u32 %r657, %r658, %r657;
	add.u32 %r657, %r659, %r657;
	mad.lo.u32 %r658, %r658, %r658 , %r657;
	}
	// end inline asm
	// begin inline asm
	{	
add.u32 %r657, %r658, %r657;
	add.u32 %r657, %r659, %r657;
	mad.lo.u32 %r658, %r658, %r658 , %r657;
	}
	// end inline asm
	// begin inline asm
	{	
add.u32 %r657, %r658, %r657;
	add.u32 %r657, %r659, %r657;
	mad.lo.u32 %r658, %r658, %r658 , %r657;
	}
	// end inline asm
	// begin inline asm
	{	
add.u32 %r657, %r658, %r657;
	add.u32 %r657, %r659, %r657;
	mad.lo.u32 %r658, %r658, %r658 , %r657;
	}
	// end inline asm
	// begin inline asm
	{	
add.u32 %r657, %r658, %r657;
	add.u32 %r657, %r659, %r657;
	mad.lo.u32 %r658, %r658, %r658 , %r657;
	}
	// end inline asm
	// begin inline asm
	{	
add.u32 %r657, %r658, %r657;
	add.u32 %r657, %r659, %r657;
	mad.lo.u32 %r658, %r658, %r658 , %r657;
	}
	// end inline asm
	// begin inline asm
	{	
add.u32 %r657, %r658, %r657;
	add.u32 %r657, %r659, %r657;
	mad.lo.u32 %r658, %r658, %r658 , %r657;
	}
	// end inline asm
	// begin inline asm
	{	
add.u32 %r657, %r658, %r657;
	add.u32 %r657, %r659, %r657;
	mad.lo.u32 %r658, %r658, %r658 , %r657;
	}
	// end inline asm
	// begin inline asm
	{	
add.u32 %r657, %r658, %r657;
	add.u32 %r657, %r659, %r657;
	mad.lo.u32 %r658, %r658, %r658 , %r657;
	}
	// end inline asm
	// begin inline asm
	{	
add.u32 %r657, %r658, %r657;
	add.u32 %r657, %r659, %r657;
	mad.lo.u32 %r658, %r658, %r658 , %r657;
	}
	// end inline asm
	// begin inline asm
	{	
add.u32 %r657, %r658, %r657;
	add.u32 %r657, %r659, %r657;
	mad.lo.u32 %r658, %r658, %r658 , %r657;
	}
	// end inline asm
	// begin inline asm
	{	
add.u32 %r657, %r658, %r657;
	add.u32 %r657, %r659, %r657;
	mad.lo.u32 %r658, %r658, %r658 , %r657;
	}
	// end inline asm
	// begin inline asm
	{	
add.u32 %r657, %r658, %r657;
	add.u32 %r657, %r659, %r657;
	mad.lo.u32 %r658, %r658, %r658 , %r657;
	}
	// end inline asm
	// begin inline asm
	{	
add.u32 %r657, %r658, %r657;
	add.u32 %r657, %r659, %r657;
	mad.lo.u32 %r658, %r658, %r658 , %r657;
	}
	// end inline asm
	// begin inline asm
	{	
add.u32 %r657, %r658, %r657;
	add.u32 %r657, %r659, %r657;
	mad.lo.u32 %r658, %r658, %r658 , %r657;
	}
	// end inline asm
	// begin inline asm
	{	
add.u32 %r657, %r658, %r657;
	add.u32 %r657, %r659, %r657;
	mad.lo.u32 %r658, %r658, %r658 , %r657;
	}
	// end inline asm
	// begin inline asm
	{	
add.u32 %r657, %r658, %r657;
	add.u32 %r657, %r659, %r657;
	mad.lo.u32 %r658, %r658, %r658 , %r657;
	}
	// end inline asm
	// begin inline asm
	{	
add.u32 %r657, %r658, %r657;
	add.u32 %r657, %r659, %r657;
	mad.lo.u32 %r658, %r658, %r658 , %r657;
	}
	// end inline asm
	// begin inline asm
	{	
add.u32 %r657, %r658, %r657;
	add.u32 %r657, %r659, %r657;
	mad.lo.u32 %r658, %r658, %r658 , %r657;
	}
	// end inline asm
	// begin inline asm
	{	
add.u32 %r657, %r658, %r657;
	add.u32 %r657, %r659, %r657;
	mad.lo.u32 %r658, %r658, %r658 , %r657;
	}
	// end inline asm
	// begin inline asm
	{	
add.u32 %r657, %r658, %r657;
	add.u32 %r657, %r659, %r657;
	mad.lo.u32 %r658, %r658, %r658 , %r657;
	}
	// end inline asm
	add.s32 	%r660, %r660, 100;
	setp.ne.s32 	%p6, %r660, %r6;
	@%p6 bra 	$L__BB0_3;
$L__BB0_4:
	setp.eq.s32 	%p7, %r5, 100;
	@%p7 bra 	$L__BB0_7;
	sub.s32 	%r665, %r44, %r29;
$L__BB0_6:
	.pragma "nounroll";
	// begin inline asm
	{	
add.u32 %r657, %r658, %r657;
	add.u32 %r657, %r659, %r657;
	mad.lo.u32 %r658, %r658, %r658 , %r657;
	}
	// end inline asm
	add.s32 	%r665, %r665, 1;
	setp.ne.s32 	%p8, %r665, 0;
	@%p8 bra 	$L__BB0_6;
$L__BB0_7:
	cvta.to.global.u64 	%rd9, %rd1;
	// begin inline asm
	bar.sync 0;
	// end inline asm
	add.s64 	%rd11, %rd9, %rd6;
	st.global.u32 	[%rd11], %r657;
	ret;

}


// ===== COMPILED SASS (sm_100) =====

	.target	sm_100

	.elftype	@"ET_EXEC"


//--------------------- .note.nv.tkinfo           --------------------------
	.section	.note.nv.tkinfo,"",@"SHT_NOTE"
	.sectionflags	@"SHF_NOTE_NV_TKINFO"
	.tkinfo
        /*0018*/ 	.word	0x00000002
        /*0030*/ 	.string	""
        /*0030*/ 	.string	"ptxas"
        /*0030*/ 	.string	"Cuda compilation tools, release 13.0, V13.0.88"
        /*0030*/ 	.string	"Build cuda_13.0.r13.0/compiler.36424714_0"
        /*0030*/ 	.string	"-arch sm_100 -m 64 "



//--------------------- .note.nv.cuinfo           --------------------------
	.section	.note.nv.cuinfo,"",@"SHT_NOTE"
	.sectionflags	@"SHF_NOTE_NV_CUINFO"
        /*0018*/ 	.short	0x0002
        /*001a*/ 	.short	0x0064
        /*001c*/ 	.short	0x0082
	.zero		2


//--------------------- .nv.info                  --------------------------
	.section	.nv.info,"",@"SHT_CUDA_INFO"
	.align	4


	//----- nvinfo : EIATTR_REGCOUNT
	.align		4
        /*0000*/ 	.byte	0x04, 0x2f
        /*0002*/ 	.short	(.L_1 - .L_0)
	.align		4
.L_0:
        /*0004*/ 	.word	index@(_Z16power_microbenchIjEvPT_S1_S1_ij)
        /*0008*/ 	.word	0x0000000a


	//----- nvinfo : EIATTR_FRAME_SIZE
	.align		4
.L_1:
        /*000c*/ 	.byte	0x04, 0x11
        /*000e*/ 	.short	(.L_3 - .L_2)
	.align		4
.L_2:
        /*0010*/ 	.word	index@(_Z16power_microbenchIjEvPT_S1_S1_ij)
        /*0014*/ 	.word	0x00000000


	//----- nvinfo : EIATTR_MIN_STACK_SIZE
	.align		4
.L_3:
        /*0018*/ 	.byte	0x04, 0x12
        /*001a*/ 	.short	(.L_5 - .L_4)
	.align		4
.L_4:
        /*001c*/ 	.word	index@(_Z16power_microbenchIjEvPT_S1_S1_ij)
        /*0020*/ 	.word	0x00000000
.L_5:


//--------------------- .nv.compat                --------------------------
	.section	.nv.compat,"",@"SHT_CUDA_COMPAT_INFO"
	.align	4
        /*0000*/ 	.byte	0x02, 0x09, 0x00, 0x00, 0x02, 0x02, 0x01, 0x00, 0x02, 0x05, 0x05, 0x00, 0x03, 0x07, 0x01, 0x01
        /*0010*/ 	.byte	0x02, 0x03, 0x00, 0x00, 0x02, 0x06, 0x01, 0x00, 0x04, 0x0b, 0x08, 0x00, 0x09, 0x00, 0x00, 0x00
        /*0020*/ 	.byte	0x00, 0x00, 0x00, 0x00


//--------------------- .nv.info._Z16power_microbenchIjEvPT_S1_S1_ij --------------------------
	.section	.nv.info._Z16power_microbenchIjEvPT_S1_S1_ij,"",@"SHT_CUDA_INFO"
	.sectionflags	@""
	.align	4


	//----- nvinfo : EIATTR_CUDA_API_VERSION
	.align		4
        /*0000*/ 	.byte	0x04, 0x37
        /*0002*/ 	.short	(.L_7 - .L_6)
.L_6:
        /*0004*/ 	.word	0x00000082


	//----- nvinfo : EIATTR_KPARAM_INFO
	.align		4
.L_7:
        /*0008*/ 	.byte	0x04, 0x17
        /*000a*/ 	.short	(.L_9 - .L_8)
.L_8:
        /*000c*/ 	.word	0x00000000
        /*0010*/ 	.short	0x0004
        /*0012*/ 	.short	0x001c
        /*0014*/ 	.byte	0x00, 0xf0, 0x11, 0x00


	//----- nvinfo : EIATTR_KPARAM_INFO
	.align		4
.L_9:
        /*0018*/ 	.byte	0x04, 0x17
        /*001a*/ 	.short	(.L_11 - .L_10)
.L_10:
        /*001c*/ 	.word	0x00000000
        /*0020*/ 	.short	0x0003
        /*0022*/ 	.short	0x0018
        /*0024*/ 	.byte	0x00, 0xf0, 0x11, 0x00


	//----- nvinfo : EIATTR_KPARAM_INFO
	.align		4
.L_11:
        /*0028*/ 	.byte	0x04, 0x17
        /*002a*/ 	.short	(.L_13 - .L_12)
.L_12:
        /*002c*/ 	.word	0x00000000
        /*0030*/ 	.short	0x0002
        /*0032*/ 	.short	0x0010
        /*0034*/ 	.byte	0x00, 0xf5, 0x21, 0x00


	//----- nvinfo : EIATTR_KPARAM_INFO
	.align		4
.L_13:
        /*0038*/ 	.byte	0x04, 0x17
        /*003a*/ 	.short	(.L_15 - .L_14)
.L_14:
        /*003c*/ 	.word	0x00000000
        /*0040*/ 	.short	0x0001
        /*0042*/ 	.short	0x0008
        /*0044*/ 	.byte	0x00, 0xf5, 0x21, 0x00


	//----- nvinfo : EIATTR_KPARAM_INFO
	.align		4
.L_15:
        /*0048*/ 	.byte	0x04, 0x17
        /*004a*/ 	.short	(.L_17 - .L_16)
.L_16:
        /*004c*/ 	.word	0x00000000
        /*0050*/ 	.short	0x0000
        /*0052*/ 	.short	0x0000
        /*0054*/ 	.byte	0x00, 0xf5, 0x21, 0x00


	//----- nvinfo : EIATTR_SPARSE_MMA_MASK
	.align		4
.L_17:
        /*0058*/ 	.byte	0x03, 0x50
        /*005a*/ 	.short	0x0000


	//----- nvinfo : EIATTR_MAXREG_COUNT
	.align		4
        /*005c*/ 	.byte	0x03, 0x1b
        /*005e*/ 	.short	0x00ff


	//----- nvinfo : EIATTR_NUM_BARRIERS
	.align		4
        /*0060*/ 	.byte	0x02, 0x4c
        /*0062*/ 	.byte	0x01
	.zero		1


	//----- nvinfo : EIATTR_MERCURY_ISA_VERSION
	.align		4
        /*0064*/ 	.byte	0x03, 0x5f
        /*0066*/ 	.short	0x0101


	//----- nvinfo : EIATTR_VRC_CTA_INIT_COUNT
	.align		4
        /*0068*/ 	.byte	0x02, 0x4a
	.zero		1
	.zero		1


	//----- nvinfo : EIATTR_EXIT_INSTR_OFFSETS
	.align		4
        /*006c*/ 	.byte	0x04, 0x1c
        /*006e*/ 	.short	(.L_19 - .L_18)


	//   ....[0]....
.L_18:
        /*0070*/ 	.word	0x00000fc0


	//----- nvinfo : EIATTR_CRS_STACK_SIZE
	.align		4
.L_19:
        /*0074*/ 	.byte	0x04, 0x1e
        /*0076*/ 	.short	(.L_21 - .L_20)
.L_20:
        /*0078*/ 	.word	0x00000000


	//----- nvinfo : EIATTR_CBANK_PARAM_SIZE
	.align		4
.L_21:
        /*007c*/ 	.byte	0x03, 0x19
        /*007e*/ 	.short	0x0020


	//----- nvinfo : EIATTR_PARAM_CBANK
	.align		4
        /*0080*/ 	.byte	0x04, 0x0a
        /*0082*/ 	.short	(.L_23 - .L_22)
	.align		4
.L_22:
        /*0084*/ 	.word	index@(.nv.constant0._Z16power_microbenchIjEvPT_S1_S1_ij)
        /*0088*/ 	.short	0x0380
        /*008a*/ 	.short	0x0020


	//----- nvinfo : EIATTR_SW_WAR
	.align		4
.L_23:
        /*008c*/ 	.byte	0x04, 0x36
        /*008e*/ 	.short	(.L_25 - .L_24)
.L_24:
        /*0090*/ 	.word	0x00000008
.L_25:


//--------------------- .nv.callgraph             --------------------------
	.section	.nv.callgraph,"",@"SHT_CUDA_CALLGRAPH"
	.align	4
	.sectionentsize	8
	.align		4
        /*0000*/ 	.word	0x00000000
	.align		4
        /*0004*/ 	.word	0xffffffff
	.align		4
        /*0008*/ 	.word	0x00000000
	.align		4
        /*000c*/ 	.word	0xfffffffe
	.align		4
        /*0010*/ 	.word	0x00000000
	.align		4
        /*0014*/ 	.word	0xfffffffd
	.align		4
        /*0018*/ 	.word	0x00000000
	.align		4
        /*001c*/ 	.word	0xfffffffc


//--------------------- .text._Z16power_microbenchIjEvPT_S1_S1_ij --------------------------
	.section	.text._Z16power_microbenchIjEvPT_S1_S1_ij,"ax",@progbits
	.align	128
        .global         _Z16power_microbenchIjEvPT_S1_S1_ij
        .type           _Z16power_microbenchIjEvPT_S1_S1_ij,@function
        .size           _Z16power_microbenchIjEvPT_S1_S1_ij,(.L_x_6 - _Z16power_microbenchIjEvPT_S1_S1_ij)
        .other          _Z16power_microbenchIjEvPT_S1_S1_ij,@"STO_CUDA_ENTRY STV_DEFAULT"
_Z16power_microbenchIjEvPT_S1_S1_ij:
.text._Z16power_microbenchIjEvPT_S1_S1_ij:
[----:B------:R-:W-:Y:S01]  /*0000*/  LDC R1, c[0x0][0x37c] ;  /* 0x0000df00ff017b82 */ /* 0x000fe20000000800 */
[----:B------:R-:W0:Y:S07]  /*0010*/  S2R R7, SR_TID.X ;  /* 0x0000000000077919 */ /* 0x000e2e0000002100 */
[----:B------:R-:W0:Y:S01]  /*0020*/  S2UR UR4, SR_CTAID.X ;  /* 0x00000000000479c3 */ /* 0x000e220000002500 */
[----:B------:R-:W1:Y:S01]  /*0030*/  LDCU.64 UR6, c[0x0][0x398] ;  /* 0x00007300ff0677ac */ /* 0x000e620008000a00 */
[----:B------:R-:W2:Y:S06]  /*0040*/  LDCU.64 UR8, c[0x0][0x358] ;  /* 0x00006b00ff0877ac */ /* 0x000eac0008000a00 */
[----:B------:R-:W0:Y:S08]  /*0050*/  LDC R0, c[0x0][0x360] ;  /* 0x0000d800ff007b82 */ /* 0x000e300000000800 */
[----:B------:R-:W3:Y:S08]  /*0060*/  LDC.64 R2, c[0x0][0x380] ;  /* 0x0000e000ff027b82 */ /* 0x000ef00000000a00 */
[----:B------:R-:W4:Y:S01]  /*0070*/  LDC.64 R4, c[0x0][0x388] ;  /* 0x0000e200ff047b82 */ /* 0x000f220000000a00 */
[----:B0-----:R-:W-:-:S05]  /*0080*/  IMAD R0, R0, UR4, R7 ;  /* 0x0000000400007c24 */ /* 0x001fca000f8e0207 */
[----:B------:R-:W-:Y:S02]  /*0090*/  SHF.R.S32.HI R7, RZ, 0x1f, R0 ;  /* 0x0000001fff077819 */ /* 0x000fe40000011400 */
[----:B-1----:R-:W-:Y:S01]  /*00a0*/  ISETP.NE.AND P0, PT, RZ, UR7, PT ;  /* 0x00000007ff007c0c */ /* 0x002fe2000bf05270 */
[----:B---3--:R-:W-:Y:S01]  /*00b0*/  IMAD.WIDE R2, R0, 0x4, R2 ;  /* 0x0000000400027825 */ /* 0x008fe200078e0202 */
[----:B------:R-:W-:-:S04]  /*00c0*/  LEA.HI R7, R7, R0, RZ, 0x5 ;  /* 0x0000000007077211 */ /* 0x000fc800078f28ff */
[----:B------:R-:W-:Y:S01]  /*00d0*/  LOP3.LUT R7, R7, 0xffffffe0, RZ, 0xc0, !PT ;  /* 0xffffffe007077812 */ /* 0x000fe200078ec0ff */
[----:B--2---:R0:W5:Y:S01]  /*00e0*/  LDG.E R2, desc[UR8][R2.64] ;  /* 0x0000000802027981 */ /* 0x004162000c1e1900 */
[----:B----4-:R-:W-:-:S04]  /*00f0*/  IMAD.WIDE R4, R0, 0x4, R4 ;  /* 0x0000000400047825 */ /* 0x010fc800078e0204 */
[----:B------:R-:W-:Y:S01]  /*0100*/  IMAD.IADD R7, R0, 0x1, -R7 ;  /* 0x0000000100077824 */ /* 0x000fe200078e0a07 */
[----:B------:R-:W-:Y:S01]  /*0110*/  BSSY.RECONVERGENT B0, `(.L_x_0) ;  /* 0x00000e6000007945 */ /* 0x000fe20003800200 */
[----:B------:R0:W5:Y:S01]  /*0120*/  LDG.E R4, desc[UR8][R4.64] ;  /* 0x0000000804047981 */ /* 0x000162000c1e1900 */
[----:B------:R-:W-:Y:S02]  /*0130*/  BAR.SYNC.DEFER_BLOCKING 0x0 ;  /* 0x0000000000007b1d */ /* 0x000fe40000010000 */
[----:B------:R-:W-:Y:S01]  /*0140*/  ISETP.GE.OR P0, PT, R7, UR6, !P0 ;  /* 0x0000000607007c0c */ /* 0x000fe2000c706670 */
[----:B------:R-:W-:-:S12]  /*0150*/  IMAD.MOV.U32 R7, RZ, RZ, RZ ;  /* 0x000000ffff077224 */ /* 0x000fd800078e00ff */
[----:B0-----:R-:W-:Y:S05]  /*0160*/  @P0 BRA `(.L_x_1) ;  /* 0x0000000c00800947 */ /* 0x001fea0003800000 */
[----:B------:R-:W-:Y:S01]  /*0170*/  UIADD3 UR6, UPT, UPT, UR7, -0x1, URZ ;  /* 0xffffffff07067890 */ /* 0x000fe2000fffe0ff */
[----:B------:R-:W-:-:S03]  /*0180*/  HFMA2 R7, -RZ, RZ, 0, 0 ;  /* 0x00000000ff077431 */ /* 0x000fc600000001ff */
[----:B------:R-:W-:Y:S02]  /*0190*/  UIMAD.WIDE.U32 UR4, UR6, 0x51eb851f, URZ ;  /* 0x51eb851f060478a5 */ /* 0x000fe4000f8e00ff */
[----:B------:R-:W-:Y:S02]  /*01a0*/  UISETP.GE.U32.AND UP1, UPT, UR6, 0x63, UPT ;  /* 0x000000630600788c */ /* 0x000fe4000bf26070 */
[----:B------:R-:W-:-:S04]  /*01b0*/  USHF.R.U32.HI UR5, URZ, 0x5, UR5 ;  /* 0x00000005ff057899 */ /* 0x000fc80008011605 */
[----:B------:R-:W-:-:S04]  /*01c0*/  UIMAD UR4, UR5, -0x64, UR6 ;  /* 0xffffff9c050478a4 */ /* 0x000fc8000f8e0206 */
[----:B------:R-:W-:-:S04]  /*01d0*/  UIADD3 UR4, UPT, UPT, UR4, 0x1, URZ ;  /* 0x0000000104047890 */ /* 0x000fc8000fffe0ff */
[----:B------:R-:W-:Y:S01]  /*01e0*/  UISETP.NE.AND UP0, UPT, UR4, 0x64, UPT ;  /* 0x000000640400788c */ /* 0x000fe2000bf05270 */
[----:B------:R-:W-:Y:S10]  /*01f0*/  BRA.U !UP1, `(.L_x_2) ;  /* 0x0000000d09407547 */ /* 0x000ff4000b800000 */
[----:B------:R-:W-:Y:S01]  /*0200*/  UISETP.NE.AND UP1, UPT, UR4, 0x64, UPT ;  /* 0x000000640400788c */ /* 0x000fe2000bf25270 */
[----:B------:R-:W-:-:S03]  /*0210*/  MOV R7, RZ ;  /* 0x000000ff00077202 */ /* 0x000fc60000000f00 */
[----:B------:R-:W-:-:S04]  /*0220*/  USEL UR4, UR4, URZ, UP1 ;  /* 0x000000ff04047287 */ /* 0x000fc80008800000 */
[----:B------:R-:W-:-:S03]  /*0230*/  UIADD3 UR6, UPT, UPT, -UR4, UR7, URZ ;  /* 0x0000000704067290 */ /* 0x000fc6000fffe1ff */
[----:B------:R-:W-:-:S09]  /*0240*/  UMOV UR4, URZ ;  /* 0x000000ff00047c82 */ /* 0x000fd20008000000 */
.L_x_3:
[----:B-----5:R-:W-:Y:S01]  /*0250*/  IADD3 R7, PT, PT, R2, R4, R7 ;  /* 0x0000000402077210 */ /* 0x020fe20007ffe007 */
[----:B------:R-:W-:-:S04]  /*0260*/  UIADD3 UR4, UPT, UPT, UR4, 0x64, URZ ;  /* 0x0000006404047890 */ /* 0x000fc8000fffe0ff */
[----:B------:R-:W-:Y:S01]  /*0270*/  IMAD R4, R4, R4, R7 ;  /* 0x0000000404047224 */ /* 0x000fe200078e0207 */
[----:B------:R-:W-:-:S04]  /*0280*/  UISETP.NE.AND UP1, UPT, UR4, UR6, UPT ;  /* 0x000000060400728c */ /* 0x000fc8000bf25270 */
[----:B------:R-:W-:-:S05]  /*0290*/  IADD3 R7, PT, PT, R2, R4, R7 ;  /* 0x0000000402077210 */ /* 0x000fca0007ffe007 */
[----:B------:R-:W-:-:S05]  /*02a0*/  IMAD R4, R4, R4, R7 ;  /* 0x0000000404047224 */ /* 0x000fca00078e0207 */
        /* <DEDUP_REMOVED lines=195> */
[----:B------:R-:W-:Y:S01]  /*0ee0*/  IMAD R4, R4, R4, R7 ;  /* 0x0000000404047224 */ /* 0x000fe200078e0207 */
[----:B------:R-:W-:Y:S06]  /*0ef0*/  BRA.U UP1, `(.L_x_3) ;  /* 0xfffffff101d47547 */ /* 0x000fec000b83ffff */
.L_x_2:
[----:B------:R-:W-:Y:S05]  /*0f00*/  BRA.U !UP0, `(.L_x_1) ;  /* 0x0000000108187547 */ /* 0x000fea000b800000 */
[----:B------:R-:W-:-:S12]  /*0f10*/  UIMAD UR5, UR5, 0x64, -UR7 ;  /* 0x00000064050578a4 */ /* 0x000fd8000f8e0a07 */
.L_x_4:
[----:B------:R-:W-:Y:S01]  /*0f20*/  UIADD3 UR5, UPT, UPT, UR5, 0x1, URZ ;  /* 0x0000000105057890 */ /* 0x000fe2000fffe0ff */
[----:B-----5:R-:W-:-:S03]  /*0f30*/  IADD3 R7, PT, PT, R2, R4, R7 ;  /* 0x0000000402077210 */ /* 0x020fc60007ffe007 */
[----:B------:R-:W-:Y:S02]  /*0f40*/  UISETP.NE.AND UP0, UPT, UR5, URZ, UPT ;  /* 0x000000ff0500728c */ /* 0x000fe4000bf05270 */
[----:B------:R-:W-:-:S07]  /*0f50*/  IMAD R4, R4, R4, R7 ;  /* 0x0000000404047224 */ /* 0x000fce00078e0207 */
[----:B------:R-:W-:Y:S05]  /*0f60*/  BRA.U UP0, `(.L_x_4) ;  /* 0xfffffffd00ec7547 */ /* 0x000fea000b83ffff */
.L_x_1:
[----:B------:R-:W-:Y:S05]  /*0f70*/  BSYNC.RECONVERGENT B0 ;  /* 0x0000000000007941 */ /* 0x000fea0003800200 */
.L_x_0:
[----:B-----5:R-:W0:Y:S02]  /*0f80*/  LDC.64 R2, c[0x0][0x390] ;  /* 0x0000e400ff027b82 */ /* 0x020e240000000a00 */
[----:B0-----:R-:W-:-:S06]  /*0f90*/  IMAD.WIDE R2, R0, 0x4, R2 ;  /* 0x0000000400027825 */ /* 0x001fcc00078e0202 */
[----:B------:R-:W-:Y:S06]  /*0fa0*/  BAR.SYNC.DEFER_BLOCKING 0x0 ;  /* 0x0000000000007b1d */ /* 0x000fec0000010000 */
[----:B------:R-:W-:Y:S01]  /*0fb0*/  STG.E desc[UR8][R2.64], R7 ;  /* 0x0000000702007986 */ /* 0x000fe2000c101908 */
[----:B------:R-:W-:Y:S05]  /*0fc0*/  EXIT ;  /* 0x000000000000794d */ /* 0x000fea0003800000 */
.L_x_5:
[----:B------:R-:W-:-:S00]  /*0fd0*/  BRA `(.L_x_5) ;  /* 0xfffffffc00fc7947 */ /* 0x000fc0000383ffff */
[----:B------:R-:W-:-:S00]  /*0fe0*/  NOP ;  /* 0x0000000000007918 */ /* 0x000fc00000000000 */
        /* <DEDUP_REMOVED lines=9> */
.L_x_6:


//--------------------- .nv.shared.reserved.0     --------------------------
	.section	.nv.shared.reserved.0,"aw",@nobits
	.weak		__nv_reservedSMEM_offset_0_alias
	.size		__nv_reservedSMEM_offset_0_alias, 0, 64
	.other		__nv_reservedSMEM_offset_0_alias,@"STO_CUDA_RESERVED_SHARED STV_DEFAULT"
__nv_reservedSMEM_offset_0_alias:
	.zero		0
	.zero		64


//--------------------- .nv.constant0._Z16power_microbenchIjEvPT_S1_S1_ij --------------------------
	.section	.nv.constant0._Z16power_microbenchIjEvPT_S1_S1_ij,"a",@progbits
	.sectionflags	@""
	.align	4
.nv.constant0._Z16power_microbenchIjEvPT_S1_S1_ij:
	.zero		928


//--------------------- SYMBOLS --------------------------

	.type		.nv.reservedSmem.offset0,@object
	.size		.nv.reservedSmem.offset0,0x4
